//
// Generated by NVIDIA NVVM Compiler
//
// Compiler Build ID: CL-36424714
// Cuda compilation tools, release 13.0, V13.0.88
// Based on NVVM 20.0.0
//

.version 9.0
.target sm_100
.address_size 64

	// .globl	_Z8get_histPiS_

.visible .entry _Z8get_histPiS_(
	.param .u64 .ptr .align 1 _Z8get_histPiS__param_0,
	.param .u64 .ptr .align 1 _Z8get_histPiS__param_1
)
{
	.reg .b32 	%r<7>;
	.reg .b64 	%rd<9>;

	ld.param.u64 	%rd1, [_Z8get_histPiS__param_0];
	ld.param.u64 	%rd2, [_Z8get_histPiS__param_1];
	cvta.to.global.u64 	%rd3, %rd2;
	cvta.to.global.u64 	%rd4, %rd1;
	mov.u32 	%r1, %ctaid.x;
	mov.u32 	%r2, %tid.x;
	mov.u32 	%r3, %ntid.x;
	mad.lo.s32 	%r4, %r1, %r3, %r2;
	mul.wide.s32 	%rd5, %r4, 4;
	add.s64 	%rd6, %rd4, %rd5;
	ld.global.u32 	%r5, [%rd6];
	mul.wide.s32 	%rd7, %r5, 4;
	add.s64 	%rd8, %rd3, %rd7;
	atom.global.add.u32 	%r6, [%rd8], 1;
	ret;

}
	// .globl	_Z11naive_histoPiPKii
.visible .entry _Z11naive_histoPiPKii(
	.param .u64 .ptr .align 1 _Z11naive_histoPiPKii_param_0,
	.param .u64 .ptr .align 1 _Z11naive_histoPiPKii_param_1,
	.param .u32 _Z11naive_histoPiPKii_param_2
)
{
	.reg .b32 	%r<10>;
	.reg .b64 	%rd<9>;

	ld.param.u64 	%rd1, [_Z11naive_histoPiPKii_param_0];
	ld.param.u64 	%rd2, [_Z11naive_histoPiPKii_param_1];
	ld.param.u32 	%r1, [_Z11naive_histoPiPKii_param_2];
	cvta.to.global.u64 	%rd3, %rd1;
	cvta.to.global.u64 	%rd4, %rd2;
	mov.u32 	%r2, %tid.x;
	mov.u32 	%r3, %ntid.x;
	mov.u32 	%r4, %ctaid.x;
	mad.lo.s32 	%r5, %r3, %r4, %r2;
	mul.wide.s32 	%rd5, %r5, 4;
	add.s64 	%rd6, %rd4, %rd5;
	ld.global.u32 	%r6, [%rd6];
	rem.s32 	%r7, %r6, %r1;
	mul.wide.s32 	%rd7, %r7, 4;
	add.s64 	%rd8, %rd3, %rd7;
	ld.global.u32 	%r8, [%rd8];
	add.s32 	%r9, %r8, 1;
	st.global.u32 	[%rd8], %r9;
	ret;

}


// ===== COMPILED SASS (sm_100) =====

	.target	sm_100

	.elftype	@"ET_EXEC"


//--------------------- .note.nv.tkinfo           --------------------------
	.section	.note.nv.tkinfo,"",@"SHT_NOTE"
	.sectionflags	@"SHF_NOTE_NV_TKINFO"
	.tkinfo
        /*0018*/ 	.word	0x00000002
        /*0030*/ 	.string	""
        /*0030*/ 	.string	"ptxas"
        /*0030*/ 	.string	"Cuda compilation tools, release 13.0, V13.0.88"
        /*0030*/ 	.string	"Build cuda_13.0.r13.0/compiler.36424714_0"
        /*0030*/ 	.string	"-arch sm_100 -m 64 "



//--------------------- .note.nv.cuinfo           --------------------------
	.section	.note.nv.cuinfo,"",@"SHT_NOTE"
	.sectionflags	@"SHF_NOTE_NV_CUINFO"
        /*0018*/ 	.short	0x0002
        /*001a*/ 	.short	0x0064
        /*001c*/ 	.short	0x0082
	.zero		2


//--------------------- .nv.info                  --------------------------
	.section	.nv.info,"",@"SHT_CUDA_INFO"
	.align	4


	//----- nvinfo : EIATTR_REGCOUNT
	.align		4
        /*0000*/ 	.byte	0x04, 0x2f
        /*0002*/ 	.short	(.L_1 - .L_0)
	.align		4
.L_0:
        /*0004*/ 	.word	index@(_Z8get_histPiS_)
        /*0008*/ 	.word	0x0000000a


	//----- nvinfo : EIATTR_FRAME_SIZE
	.align		4
.L_1:
        /*000c*/ 	.byte	0x04, 0x11
        /*000e*/ 	.short	(.L_3 - .L_2)
	.align		4
.L_2:
        /*0010*/ 	.word	index@(_Z8get_histPiS_)
        /*0014*/ 	.word	0x00000000


	//----- nvinfo : EIATTR_REGCOUNT
	.align		4
.L_3:
        /*0018*/ 	.byte	0x04, 0x2f
        /*001a*/ 	.short	(.L_5 - .L_4)
	.align		4
.L_4:
        /*001c*/ 	.word	index@(_Z11naive_histoPiPKii)
        /*0020*/ 	.word	0x0000000c


	//----- nvinfo : EIATTR_FRAME_SIZE
	.align		4
.L_5:
        /*0024*/ 	.byte	0x04, 0x11
        /*0026*/ 	.short	(.L_7 - .L_6)
	.align		4
.L_6:
        /*0028*/ 	.word	index@(_Z11naive_histoPiPKii)
        /*002c*/ 	.word	0x00000000


	//----- nvinfo : EIATTR_MIN_STACK_SIZE
	.align		4
.L_7:
        /*0030*/ 	.byte	0x04, 0x12
        /*0032*/ 	.short	(.L_9 - .L_8)
	.align		4
.L_8:
        /*0034*/ 	.word	index@(_Z11naive_histoPiPKii)
        /*0038*/ 	.word	0x00000000


	//----- nvinfo : EIATTR_MIN_STACK_SIZE
	.align		4
.L_9:
        /*003c*/ 	.byte	0x04, 0x12
        /*003e*/ 	.short	(.L_11 - .L_10)
	.align		4
.L_10:
        /*0040*/ 	.word	index@(_Z8get_histPiS_)
        /*0044*/ 	.word	0x00000000
.L_11:


//--------------------- .nv.compat                --------------------------
	.section	.nv.compat,"",@"SHT_CUDA_COMPAT_INFO"
	.align	4
        /*0000*/ 	.byte	0x02, 0x09, 0x00, 0x00, 0x02, 0x02, 0x01, 0x00, 0x02, 0x05, 0x05, 0x00, 0x03, 0x07, 0x01, 0x01
        /*0010*/ 	.byte	0x02, 0x03, 0x00, 0x00, 0x02, 0x06, 0x01, 0x00, 0x04, 0x0b, 0x08, 0x00, 0x09, 0x00, 0x00, 0x00
        /*0020*/ 	.byte	0x00, 0x00, 0x00, 0x00


//--------------------- .nv.info._Z11naive_histoPiPKii --------------------------
	.section	.nv.info._Z11naive_histoPiPKii,"",@"SHT_CUDA_INFO"
	.sectionflags	@""
	.align	4


	//----- nvinfo : EIATTR_CUDA_API_VERSION
	.align		4
        /*0000*/ 	.byte	0x04, 0x37
        /*0002*/ 	.short	(.L_13 - .L_12)
.L_12:
        /*0004*/ 	.word	0x00000082


	//----- nvinfo : EIATTR_KPARAM_INFO
	.align		4
.L_13:
        /*0008*/ 	.byte	0x04, 0x17
        /*000a*/ 	.short	(.L_15 - .L_14)
.L_14:
        /*000c*/ 	.word	0x00000000
        /*0010*/ 	.short	0x0002
        /*0012*/ 	.short	0x0010
        /*0014*/ 	.byte	0x00, 0xf0, 0x11, 0x00


	//----- nvinfo : EIATTR_KPARAM_INFO
	.align		4
.L_15:
        /*0018*/ 	.byte	0x04, 0x17
        /*001a*/ 	.short	(.L_17 - .L_16)
.L_16:
        /*001c*/ 	.word	0x00000000
        /*0020*/ 	.short	0x0001
        /*0022*/ 	.short	0x0008
        /*0024*/ 	.byte	0x00, 0xf5, 0x21, 0x00


	//----- nvinfo : EIATTR_KPARAM_INFO
	.align		4
.L_17:
        /*0028*/ 	.byte	0x04, 0x17
        /*002a*/ 	.short	(.L_19 - .L_18)
.L_18:
        /*002c*/ 	.word	0x00000000
        /*0030*/ 	.short	0x0000
        /*0032*/ 	.short	0x0000
        /*0034*/ 	.byte	0x00, 0xf5, 0x21, 0x00


	//----- nvinfo : EIATTR_SPARSE_MMA_MASK
	.align		4
.L_19:
        /*0038*/ 	.byte	0x03, 0x50
        /*003a*/ 	.short	0x0000


	//----- nvinfo : EIATTR_MAXREG_COUNT
	.align		4
        /*003c*/ 	.byte	0x03, 0x1b
        /*003e*/ 	.short	0x00ff


	//----- nvinfo : EIATTR_MERCURY_ISA_VERSION
	.align		4
        /*0040*/ 	.byte	0x03, 0x5f
        /*0042*/ 	.short	0x0101


	//----- nvinfo : EIATTR_VRC_CTA_INIT_COUNT
	.align		4
        /*0044*/ 	.byte	0x02, 0x4a
	.zero		1
	.zero		1


	//----- nvinfo : EIATTR_EXIT_INSTR_OFFSETS
	.align		4
        /*0048*/ 	.byte	0x04, 0x1c
        /*004a*/ 	.short	(.L_21 - .L_20)


	//   ....[0]....
.L_20:
        /*004c*/ 	.word	0x00000240


	//----- nvinfo : EIATTR_CBANK_PARAM_SIZE
	.align		4
.L_21:
        /*0050*/ 	.byte	0x03, 0x19
        /*0052*/ 	.short	0x0014


	//----- nvinfo : EIATTR_PARAM_CBANK
	.align		4
        /*0054*/ 	.byte	0x04, 0x0a
        /*0056*/ 	.short	(.L_23 - .L_22)
	.align		4
.L_22:
        /*0058*/ 	.word	index@(.nv.constant0._Z11naive_histoPiPKii)
        /*005c*/ 	.short	0x0380
        /*005e*/ 	.short	0x0014


	//----- nvinfo : EIATTR_SW_WAR
	.align		4
.L_23:
        /*0060*/ 	.byte	0x04, 0x36
        /*0062*/ 	.short	(.L_25 - .L_24)
.L_24:
        /*0064*/ 	.word	0x00000008
.L_25:


//--------------------- .nv.info._Z8get_histPiS_  --------------------------
	.section	.nv.info._Z8get_histPiS_,"",@"SHT_CUDA_INFO"
	.sectionflags	@""
	.align	4


	//----- nvinfo : EIATTR_CUDA_API_VERSION
	.align		4
        /*0000*/ 	.byte	0x04, 0x37
        /*0002*/ 	.short	(.L_27 - .L_26)
.L_26:
        /*0004*/ 	.word	0x00000082


	//----- nvinfo : EIATTR_KPARAM_INFO
	.align		4
.L_27:
        /*0008*/ 	.byte	0x04, 0x17
        /*000a*/ 	.short	(.L_29 - .L_28)
.L_28:
        /*000c*/ 	.word	0x00000000
        /*0010*/ 	.short	0x0001
        /*0012*/ 	.short	0x0008
        /*0014*/ 	.byte	0x00, 0xf5, 0x21, 0x00


	//----- nvinfo : EIATTR_KPARAM_INFO
	.align		4
.L_29:
        /*0018*/ 	.byte	0x04, 0x17
        /*001a*/ 	.short	(.L_31 - .L_30)
.L_30:
        /*001c*/ 	.word	0x00000000
        /*0020*/ 	.short	0x0000
        /*0022*/ 	.short	0x0000
        /*0024*/ 	.byte	0x00, 0xf5, 0x21, 0x00


	//----- nvinfo : EIATTR_SPARSE_MMA_MASK
	.align		4
.L_31:
        /*0028*/ 	.byte	0x03, 0x50
        /*002a*/ 	.short	0x0000


	//----- nvinfo : EIATTR_MAXREG_COUNT
	.align		4
        /*002c*/ 	.byte	0x03, 0x1b
        /*002e*/ 	.short	0x00ff


	//----- nvinfo : EIATTR_MERCURY_ISA_VERSION
	.align		4
        /*0030*/ 	.byte	0x03, 0x5f
        /*0032*/ 	.short	0x0101


	//----- nvinfo : EIATTR_VRC_CTA_INIT_COUNT
	.align		4
        /*0034*/ 	.byte	0x02, 0x4a
	.zero		1
	.zero		1


	//----- nvinfo : EIATTR_EXIT_INSTR_OFFSETS
	.align		4
        /*0038*/ 	.byte	0x04, 0x1c
        /*003a*/ 	.short	(.L_33 - .L_32)


	//   ....[0]....
.L_32:
        /*003c*/ 	.word	0x000000d0


	//----- nvinfo : EIATTR_CBANK_PARAM_SIZE
	.align		4
.L_33:
        /*0040*/ 	.byte	0x03, 0x19
        /*0042*/ 	.short	0x0010


	//----- nvinfo : EIATTR_PARAM_CBANK
	.align		4
        /*0044*/ 	.byte	0x04, 0x0a
        /*0046*/ 	.short	(.L_35 - .L_34)
	.align		4
.L_34:
        /*0048*/ 	.word	index@(.nv.constant0._Z8get_histPiS_)
        /*004c*/ 	.short	0x0380
        /*004e*/ 	.short	0x0010


	//----- nvinfo : EIATTR_SW_WAR
	.align		4
.L_35:
        /*0050*/ 	.byte	0x04, 0x36
        /*0052*/ 	.short	(.L_37 - .L_36)
.L_36:
        /*0054*/ 	.word	0x00000008
.L_37:


//--------------------- .nv.callgraph             --------------------------
	.section	.nv.callgraph,"",@"SHT_CUDA_CALLGRAPH"
	.align	4
	.sectionentsize	8
	.align		4
        /*0000*/ 	.word	0x00000000
	.align		4
        /*0004*/ 	.word	0xffffffff
	.align		4
        /*0008*/ 	.word	0x00000000
	.align		4
        /*000c*/ 	.word	0xfffffffe
	.align		4
        /*0010*/ 	.word	0x00000000
	.align		4
        /*0014*/ 	.word	0xfffffffd
	.align		4
        /*0018*/ 	.word	0x00000000
	.align		4
        /*001c*/ 	.word	0xfffffffc


//--------------------- .text._Z11naive_histoPiPKii --------------------------
	.section	.text._Z11naive_histoPiPKii,"ax",@progbits
	.align	128
        .global         _Z11naive_histoPiPKii
        .type           _Z11naive_histoPiPKii,@function
        .size           _Z11naive_histoPiPKii,(.L_x_2 - _Z11naive_histoPiPKii)
        .other          _Z11naive_histoPiPKii,@"STO_CUDA_ENTRY STV_DEFAULT"
_Z11naive_histoPiPKii:
.text._Z11naive_histoPiPKii:
[----:B------:R-:W-:Y:S01]  /*0000*/  LDC R1, c[0x0][0x37c] ;  /* 0x0000df00ff017b82 */ /* 0x000fe20000000800 */
[----:B------:R-:W0:Y:S07]  /*0010*/  S2R R5, SR_TID.X ;  /* 0x0000000000057919 */ /* 0x000e2e0000002100 */
[----:B------:R-:W1:Y:S01]  /*0020*/  LDC.64 R2, c[0x0][0x388] ;  /* 0x0000e200ff027b82 */ /* 0x000e620000000a00 */
[----:B------:R-:W0:Y:S01]  /*0030*/  LDCU UR6, c[0x0][0x360] ;  /* 0x00006c00ff0677ac */ /* 0x000e220008000800 */
[----:B------:R-:W0:Y:S01]  /*0040*/  S2R R0, SR_CTAID.X ;  /* 0x0000000000007919 */ /* 0x000e220000002500 */
[----:B------:R-:W2:Y:S05]  /*0050*/  LDCU.64 UR4, c[0x0][0x358] ;  /* 0x00006b00ff0477ac */ /* 0x000eaa0008000a00 */
[----:B------:R-:W3:Y:S01]  /*0060*/  LDC R7, c[0x0][0x390] ;  /* 0x0000e400ff077b82 */ /* 0x000ee20000000800 */
[----:B0-----:R-:W-:-:S04]  /*0070*/  IMAD R5, R0, UR6, R5 ;  /* 0x0000000600057c24 */ /* 0x001fc8000f8e0205 */
[----:B-1----:R-:W-:-:S05]  /*0080*/  IMAD.WIDE R2, R5, 0x4, R2 ;  /* 0x0000000405027825 */ /* 0x002fca00078e0202 */
[----:B--2---:R-:W2:Y:S01]  /*0090*/  LDG.E R0, desc[UR4][R2.64] ;  /* 0x0000000402007981 */ /* 0x004ea2000c1e1900 */
[----:B---3--:R-:W-:-:S04]  /*00a0*/  IABS R8, R7 ;  /* 0x0000000700087213 */ /* 0x008fc80000000000 */
[----:B------:R-:W0:Y:S08]  /*00b0*/  I2F.RP R6, R8 ;  /* 0x0000000800067306 */ /* 0x000e300000209400 */
[----:B0-----:R-:W0:Y:S02]  /*00c0*/  MUFU.RCP R6, R6 ;  /* 0x0000000600067308 */ /* 0x001e240000001000 */
[----:B0-----:R-:W-:-:S06]  /*00d0*/  VIADD R4, R6, 0xffffffe ;  /* 0x0ffffffe06047836 */ /* 0x001fcc0000000000 */
[----:B------:R0:W1:Y:S02]  /*00e0*/  F2I.FTZ.U32.TRUNC.NTZ R5, R4 ;  /* 0x0000000400057305 */ /* 0x000064000021f000 */
[----:B0-----:R-:W-:Y:S02]  /*00f0*/  HFMA2 R4, -RZ, RZ, 0, 0 ;  /* 0x00000000ff047431 */ /* 0x001fe400000001ff */
[----:B-1----:R-:W-:-:S04]  /*0100*/  IMAD.MOV R9, RZ, RZ, -R5 ;  /* 0x000000ffff097224 */ /* 0x002fc800078e0a05 */
[----:B------:R-:W-:-:S04]  /*0110*/  IMAD R9, R9, R8, RZ ;  /* 0x0000000809097224 */ /* 0x000fc800078e02ff */
[----:B------:R-:W-:Y:S01]  /*0120*/  IMAD.HI.U32 R5, R5, R9, R4 ;  /* 0x0000000905057227 */ /* 0x000fe200078e0004 */
[----:B--2---:R-:W-:Y:S02]  /*0130*/  IABS R2, R0 ;  /* 0x0000000000027213 */ /* 0x004fe40000000000 */
[----:B------:R-:W-:-:S03]  /*0140*/  ISETP.GE.AND P2, PT, R0, RZ, PT ;  /* 0x000000ff0000720c */ /* 0x000fc60003f46270 */
[----:B------:R-:W-:-:S04]  /*0150*/  IMAD.HI.U32 R5, R5, R2, RZ ;  /* 0x0000000205057227 */ /* 0x000fc800078e00ff */
[----:B------:R-:W-:-:S04]  /*0160*/  IMAD.MOV R5, RZ, RZ, -R5 ;  /* 0x000000ffff057224 */ /* 0x000fc800078e0a05 */
[C---:B------:R-:W-:Y:S02]  /*0170*/  IMAD R5, R8.reuse, R5, R2 ;  /* 0x0000000508057224 */ /* 0x040fe400078e0202 */
[----:B------:R-:W0:Y:S03]  /*0180*/  LDC.64 R2, c[0x0][0x380] ;  /* 0x0000e000ff027b82 */ /* 0x000e260000000a00 */
[----:B------:R-:W-:-:S13]  /*0190*/  ISETP.GT.U32.AND P0, PT, R8, R5, PT ;  /* 0x000000050800720c */ /* 0x000fda0003f04070 */
[----:B------:R-:W-:Y:S02]  /*01a0*/  @!P0 IADD3 R5, PT, PT, R5, -R8, RZ ;  /* 0x8000000805058210 */ /* 0x000fe40007ffe0ff */
[----:B------:R-:W-:Y:S02]  /*01b0*/  ISETP.NE.AND P0, PT, R7, RZ, PT ;  /* 0x000000ff0700720c */ /* 0x000fe40003f05270 */
[----:B------:R-:W-:-:S13]  /*01c0*/  ISETP.GT.U32.AND P1, PT, R8, R5, PT ;  /* 0x000000050800720c */ /* 0x000fda0003f24070 */
[----:B------:R-:W-:-:S05]  /*01d0*/  @!P1 IMAD.IADD R5, R5, 0x1, -R8 ;  /* 0x0000000105059824 */ /* 0x000fca00078e0a08 */
[----:B------:R-:W-:Y:S02]  /*01e0*/  @!P2 IADD3 R5, PT, PT, -R5, RZ, RZ ;  /* 0x000000ff0505a210 */ /* 0x000fe40007ffe1ff */
[----:B------:R-:W-:-:S05]  /*01f0*/  @!P0 LOP3.LUT R5, RZ, R7, RZ, 0x33, !PT ;  /* 0x00000007ff058212 */ /* 0x000fca00078e33ff */
[----:B0-----:R-:W-:-:S05]  /*0200*/  IMAD.WIDE R2, R5, 0x4, R2 ;  /* 0x0000000405027825 */ /* 0x001fca00078e0202 */
[----:B------:R-:W2:Y:S02]  /*0210*/  LDG.E R0, desc[UR4][R2.64] ;  /* 0x0000000402007981 */ /* 0x000ea4000c1e1900 */
[----:B--2---:R-:W-:-:S05]  /*0220*/  IADD3 R5, PT, PT, R0, 0x1, RZ ;  /* 0x0000000100057810 */ /* 0x004fca0007ffe0ff */
[----:B------:R-:W-:Y:S01]  /*0230*/  STG.E desc[UR4][R2.64], R5 ;  /* 0x0000000502007986 */ /* 0x000fe2000c101904 */
[----:B------:R-:W-:Y:S05]  /*0240*/  EXIT ;  /* 0x000000000000794d */ /* 0x000fea0003800000 */
.L_x_0:
[----:B------:R-:W-:-:S00]  /*0250*/  BRA `(.L_x_0) ;  /* 0xfffffffc00fc7947 */ /* 0x000fc0000383ffff */
[----:B------:R-:W-:-:S00]  /*0260*/  NOP ;  /* 0x0000000000007918 */ /* 0x000fc00000000000 */
        /* <DEDUP_REMOVED lines=9> */
.L_x_2:


//--------------------- .text._Z8get_histPiS_     --------------------------
	.section	.text._Z8get_histPiS_,"ax",@progbits
	.align	128
        .global         _Z8get_histPiS_
        .type           _Z8get_histPiS_,@function
        .size           _Z8get_histPiS_,(.L_x_3 - _Z8get_histPiS_)
        .other          _Z8get_histPiS_,@"STO_CUDA_ENTRY STV_DEFAULT"
_Z8get_histPiS_:
.text._Z8get_histPiS_:
[----:B------:R-:W-:Y:S01]  /*0000*/  LDC R1, c[0x0][0x37c] ;  /* 0x0000df00ff017b82 */ /* 0x000fe20000000800 */
[----:B------:R-:W0:Y:S07]  /*0010*/  S2R R5, SR_TID.X ;  /* 0x0000000000057919 */ /* 0x000e2e0000002100 */
[----:B------:R-:W0:Y:S01]  /*0020*/  S2UR UR6, SR_CTAID.X ;  /* 0x00000000000679c3 */ /* 0x000e220000002500 */
[----:B------:R-:W1:Y:S07]  /*0030*/  LDCU.64 UR4, c[0x0][0x358] ;  /* 0x00006b00ff0477ac */ /* 0x000e6e0008000a00 */
[----:B------:R-:W0:Y:S08]  /*0040*/  LDC R0, c[0x0][0x360] ;  /* 0x0000d800ff007b82 */ /* 0x000e300000000800 */
[----:B------:R-:W2:Y:S01]  /*0050*/  LDC.64 R2, c[0x0][0x380] ;  /* 0x0000e000ff027b82 */ /* 0x000ea20000000a00 */
[----:B0-----:R-:W-:-:S04]  /*0060*/  IMAD R5, R0, UR6, R5 ;  /* 0x0000000600057c24 */ /* 0x001fc8000f8e0205 */
[----:B--2---:R-:W-:-:S03]  /*0070*/  IMAD.WIDE R2, R5, 0x4, R2 ;  /* 0x0000000405027825 */ /* 0x004fc600078e0202 */
[----:B------:R-:W0:Y:S03]  /*0080*/  LDC.64 R4, c[0x0][0x388] ;  /* 0x0000e200ff047b82 */ /* 0x000e260000000a00 */
[----:B-1----:R-:W0:Y:S01]  /*0090*/  LDG.E R3, desc[UR4][R2.64] ;  /* 0x0000000402037981 */ /* 0x002e22000c1e1900 */
[----:B------:R-:W-:Y:S02]  /*00a0*/  HFMA2 R7, -RZ, RZ, 0, 5.9604644775390625e-08 ;  /* 0x00000001ff077431 */ /* 0x000fe400000001ff */
[----:B0-----:R-:W-:-:S05]  /*00b0*/  IMAD.WIDE R4, R3, 0x4, R4 ;  /* 0x0000000403047825 */ /* 0x001fca00078e0204 */
[----:B------:R-:W-:Y:S01]  /*00c0*/  REDG.E.ADD.STRONG.GPU desc[UR4][R4.64], R7 ;  /* 0x000000070400798e */ /* 0x000fe2000c12e104 */
[----:B------:R-:W-:Y:S05]  /*00d0*/  EXIT ;  /* 0x000000000000794d */ /* 0x000fea0003800000 */
.L_x_1:
        /* <DEDUP_REMOVED lines=10> */
.L_x_3:


//--------------------- .nv.shared.reserved.0     --------------------------
	.section	.nv.shared.reserved.0,"aw",@nobits
	.weak		__nv_reservedSMEM_offset_0_alias
	.size		__nv_reservedSMEM_offset_0_alias, 0, 64
	.other		__nv_reservedSMEM_offset_0_alias,@"STO_CUDA_RESERVED_SHARED STV_DEFAULT"
__nv_reservedSMEM_offset_0_alias:
	.zero		0
	.zero		64


//--------------------- .nv.constant0._Z11naive_histoPiPKii --------------------------
	.section	.nv.constant0._Z11naive_histoPiPKii,"a",@progbits
	.sectionflags	@""
	.align	4
.nv.constant0._Z11naive_histoPiPKii:
	.zero		916


//--------------------- .nv.constant0._Z8get_histPiS_ --------------------------
	.section	.nv.constant0._Z8get_histPiS_,"a",@progbits
	.sectionflags	@""
	.align	4
.nv.constant0._Z8get_histPiS_:
	.zero		912


//--------------------- SYMBOLS --------------------------

	.type		.nv.reservedSmem.offset0,@object
	.size		.nv.reservedSmem.offset0,0x4
